//
// Generated by NVIDIA NVVM Compiler
//
// Compiler Build ID: CL-36424714
// Cuda compilation tools, release 13.0, V13.0.88
// Based on NVVM 20.0.0
//

.version 9.0
.target sm_100
.address_size 64

	// .globl	_Z6matmulPfS_S_iii
// _ZZ6matmulPfS_S_iiiE8shared_a has been demoted
// _ZZ6matmulPfS_S_iiiE8shared_b has been demoted

.visible .entry _Z6matmulPfS_S_iii(
	.param .u64 .ptr .align 1 _Z6matmulPfS_S_iii_param_0,
	.param .u64 .ptr .align 1 _Z6matmulPfS_S_iii_param_1,
	.param .u64 .ptr .align 1 _Z6matmulPfS_S_iii_param_2,
	.param .u32 _Z6matmulPfS_S_iii_param_3,
	.param .u32 _Z6matmulPfS_S_iii_param_4,
	.param .u32 _Z6matmulPfS_S_iii_param_5
)
{
	.reg .pred 	%p<4>;
	.reg .b32 	%r<73>;
	.reg .b32 	%f<475>;
	.reg .b64 	%rd<24>;
	// demoted variable
	.shared .align 4 .b8 _ZZ6matmulPfS_S_iiiE8shared_a[4096];
	// demoted variable
	.shared .align 4 .b8 _ZZ6matmulPfS_S_iiiE8shared_b[4096];
	ld.param.u32 	%r13, [_Z6matmulPfS_S_iii_param_5];
	setp.lt.s32 	%p1, %r13, 8;
	mov.f32 	%f347, 0f00000000;
	mov.f32 	%f348, %f347;
	mov.f32 	%f349, %f347;
	mov.f32 	%f350, %f347;
	mov.f32 	%f351, %f347;
	mov.f32 	%f352, %f347;
	mov.f32 	%f353, %f347;
	mov.f32 	%f354, %f347;
	mov.f32 	%f355, %f347;
	mov.f32 	%f356, %f347;
	mov.f32 	%f357, %f347;
	mov.f32 	%f358, %f347;
	mov.f32 	%f359, %f347;
	mov.f32 	%f360, %f347;
	mov.f32 	%f361, %f347;
	mov.f32 	%f362, %f347;
	mov.f32 	%f363, %f347;
	mov.f32 	%f364, %f347;
	mov.f32 	%f365, %f347;
	mov.f32 	%f366, %f347;
	mov.f32 	%f367, %f347;
	mov.f32 	%f368, %f347;
	mov.f32 	%f369, %f347;
	mov.f32 	%f370, %f347;
	mov.f32 	%f371, %f347;
	mov.f32 	%f372, %f347;
	mov.f32 	%f373, %f347;
	mov.f32 	%f374, %f347;
	mov.f32 	%f375, %f347;
	mov.f32 	%f376, %f347;
	mov.f32 	%f377, %f347;
	mov.f32 	%f378, %f347;
	mov.f32 	%f379, %f347;
	mov.f32 	%f380, %f347;
	mov.f32 	%f381, %f347;
	mov.f32 	%f382, %f347;
	mov.f32 	%f383, %f347;
	mov.f32 	%f384, %f347;
	mov.f32 	%f385, %f347;
	mov.f32 	%f386, %f347;
	mov.f32 	%f387, %f347;
	mov.f32 	%f388, %f347;
	mov.f32 	%f389, %f347;
	mov.f32 	%f390, %f347;
	mov.f32 	%f391, %f347;
	mov.f32 	%f392, %f347;
	mov.f32 	%f393, %f347;
	mov.f32 	%f394, %f347;
	mov.f32 	%f395, %f347;
	mov.f32 	%f396, %f347;
	mov.f32 	%f397, %f347;
	mov.f32 	%f398, %f347;
	mov.f32 	%f399, %f347;
	mov.f32 	%f400, %f347;
	mov.f32 	%f401, %f347;
	mov.f32 	%f402, %f347;
	mov.f32 	%f403, %f347;
	mov.f32 	%f404, %f347;
	mov.f32 	%f405, %f347;
	mov.f32 	%f406, %f347;
	mov.f32 	%f407, %f347;
	mov.f32 	%f408, %f347;
	mov.f32 	%f409, %f347;
	mov.f32 	%f410, %f347;
	@%p1 bra 	$L__BB0_5;
	ld.param.u32 	%r67, [_Z6matmulPfS_S_iii_param_5];
	shr.s32 	%r15, %r67, 31;
	shr.u32 	%r16, %r15, 29;
	add.s32 	%r17, %r67, %r16;
	shr.s32 	%r1, %r17, 3;
	mov.b32 	%r69, 0;
	mov.f32 	%f347, 0f00000000;
	mov.u32 	%r19, %tid.x;
	shl.b32 	%r20, %r19, 5;
	mov.u32 	%r21, _ZZ6matmulPfS_S_iiiE8shared_b;
	add.s32 	%r22, %r20, %r21;
	add.s32 	%r3, %r22, 16;
$L__BB0_2:
	ld.param.u32 	%r68, [_Z6matmulPfS_S_iii_param_5];
	ld.param.u32 	%r65, [_Z6matmulPfS_S_iii_param_4];
	ld.param.u64 	%rd22, [_Z6matmulPfS_S_iii_param_1];
	ld.param.u64 	%rd21, [_Z6matmulPfS_S_iii_param_0];
	mov.u32 	%r23, %tid.y;
	shl.b32 	%r24, %r23, 8;
	mov.u32 	%r25, _ZZ6matmulPfS_S_iiiE8shared_a;
	add.s32 	%r26, %r24, %r25;
	add.s32 	%r70, %r26, 128;
	shl.b32 	%r27, %r69, 3;
	mov.u32 	%r28, %ntid.x;
	mad.lo.s32 	%r29, %r23, %r28, %r19;
	shr.u32 	%r30, %r29, 5;
	add.s32 	%r31, %r27, %r30;
	mov.u32 	%r32, %ctaid.y;
	shl.b32 	%r33, %r32, 7;
	shr.u32 	%r34, %r29, 1;
	add.s32 	%r35, %r33, %r34;
	shl.b32 	%r36, %r29, 2;
	and.b32  	%r37, %r36, 4;
	mad.lo.s32 	%r38, %r68, %r35, %r37;
	add.s32 	%r39, %r38, %r27;
	cvta.to.global.u64 	%rd4, %rd21;
	mul.wide.s32 	%rd5, %r39, 4;
	add.s64 	%rd6, %rd4, %rd5;
	ld.global.v4.f32 	{%f259, %f260, %f261, %f262}, [%rd6];
	shl.b32 	%r40, %r34, 5;
	add.s32 	%r41, %r25, %r40;
	shl.b32 	%r42, %r29, 4;
	and.b32  	%r43, %r42, 16;
	add.s32 	%r44, %r41, %r43;
	st.shared.v4.f32 	[%r44], {%f259, %f260, %f261, %f262};
	and.b32  	%r45, %r36, 124;
	mov.u32 	%r46, %ctaid.x;
	shl.b32 	%r47, %r46, 7;
	or.b32  	%r48, %r45, %r47;
	mad.lo.s32 	%r49, %r31, %r65, %r48;
	cvta.to.global.u64 	%rd7, %rd22;
	mul.wide.s32 	%rd8, %r49, 4;
	add.s64 	%rd9, %rd7, %rd8;
	ld.global.v4.f32 	{%f263, %f264, %f265, %f266}, [%rd9];
	shl.b32 	%r50, %r30, 9;
	add.s32 	%r51, %r21, %r50;
	and.b32  	%r52, %r42, 496;
	add.s32 	%r53, %r51, %r52;
	st.shared.v4.f32 	[%r53], {%f263, %f264, %f265, %f266};
	bar.sync 	0;
	mov.b32 	%r71, 16;
	mov.u32 	%r72, %r3;
$L__BB0_3:
	ld.shared.f32 	%f267, [%r70+-128];
	ld.shared.f32 	%f268, [%r72+-16];
	fma.rn.f32 	%f410, %f267, %f268, %f410;
	ld.shared.f32 	%f269, [%r72+-12];
	fma.rn.f32 	%f409, %f267, %f269, %f409;
	ld.shared.f32 	%f270, [%r72+-8];
	fma.rn.f32 	%f408, %f267, %f270, %f408;
	ld.shared.f32 	%f271, [%r72+-4];
	fma.rn.f32 	%f407, %f267, %f271, %f407;
	ld.shared.f32 	%f272, [%r72];
	fma.rn.f32 	%f406, %f267, %f272, %f406;
	ld.shared.f32 	%f273, [%r72+4];
	fma.rn.f32 	%f405, %f267, %f273, %f405;
	ld.shared.f32 	%f274, [%r72+8];
	fma.rn.f32 	%f404, %f267, %f274, %f404;
	ld.shared.f32 	%f275, [%r72+12];
	fma.rn.f32 	%f403, %f267, %f275, %f403;
	ld.shared.f32 	%f276, [%r70+-96];
	fma.rn.f32 	%f402, %f276, %f268, %f402;
	fma.rn.f32 	%f401, %f276, %f269, %f401;
	fma.rn.f32 	%f400, %f276, %f270, %f400;
	fma.rn.f32 	%f399, %f276, %f271, %f399;
	fma.rn.f32 	%f398, %f276, %f272, %f398;
	fma.rn.f32 	%f397, %f276, %f273, %f397;
	fma.rn.f32 	%f396, %f276, %f274, %f396;
	fma.rn.f32 	%f395, %f276, %f275, %f395;
	ld.shared.f32 	%f277, [%r70+-64];
	fma.rn.f32 	%f394, %f277, %f268, %f394;
	fma.rn.f32 	%f393, %f277, %f269, %f393;
	fma.rn.f32 	%f392, %f277, %f270, %f392;
	fma.rn.f32 	%f391, %f277, %f271, %f391;
	fma.rn.f32 	%f390, %f277, %f272, %f390;
	fma.rn.f32 	%f389, %f277, %f273, %f389;
	fma.rn.f32 	%f388, %f277, %f274, %f388;
	fma.rn.f32 	%f387, %f277, %f275, %f387;
	ld.shared.f32 	%f278, [%r70+-32];
	fma.rn.f32 	%f386, %f278, %f268, %f386;
	fma.rn.f32 	%f385, %f278, %f269, %f385;
	fma.rn.f32 	%f384, %f278, %f270, %f384;
	fma.rn.f32 	%f383, %f278, %f271, %f383;
	fma.rn.f32 	%f382, %f278, %f272, %f382;
	fma.rn.f32 	%f381, %f278, %f273, %f381;
	fma.rn.f32 	%f380, %f278, %f274, %f380;
	fma.rn.f32 	%f379, %f278, %f275, %f379;
	ld.shared.f32 	%f279, [%r70];
	fma.rn.f32 	%f378, %f279, %f268, %f378;
	fma.rn.f32 	%f377, %f279, %f269, %f377;
	fma.rn.f32 	%f376, %f279, %f270, %f376;
	fma.rn.f32 	%f375, %f279, %f271, %f375;
	fma.rn.f32 	%f374, %f279, %f272, %f374;
	fma.rn.f32 	%f373, %f279, %f273, %f373;
	fma.rn.f32 	%f372, %f279, %f274, %f372;
	fma.rn.f32 	%f371, %f279, %f275, %f371;
	ld.shared.f32 	%f280, [%r70+32];
	fma.rn.f32 	%f370, %f280, %f268, %f370;
	fma.rn.f32 	%f369, %f280, %f269, %f369;
	fma.rn.f32 	%f368, %f280, %f270, %f368;
	fma.rn.f32 	%f367, %f280, %f271, %f367;
	fma.rn.f32 	%f366, %f280, %f272, %f366;
	fma.rn.f32 	%f365, %f280, %f273, %f365;
	fma.rn.f32 	%f364, %f280, %f274, %f364;
	fma.rn.f32 	%f363, %f280, %f275, %f363;
	ld.shared.f32 	%f281, [%r70+64];
	fma.rn.f32 	%f362, %f281, %f268, %f362;
	fma.rn.f32 	%f361, %f281, %f269, %f361;
	fma.rn.f32 	%f360, %f281, %f270, %f360;
	fma.rn.f32 	%f359, %f281, %f271, %f359;
	fma.rn.f32 	%f358, %f281, %f272, %f358;
	fma.rn.f32 	%f357, %f281, %f273, %f357;
	fma.rn.f32 	%f356, %f281, %f274, %f356;
	fma.rn.f32 	%f355, %f281, %f275, %f355;
	ld.shared.f32 	%f282, [%r70+96];
	fma.rn.f32 	%f354, %f282, %f268, %f354;
	fma.rn.f32 	%f353, %f282, %f269, %f353;
	fma.rn.f32 	%f352, %f282, %f270, %f352;
	fma.rn.f32 	%f351, %f282, %f271, %f351;
	fma.rn.f32 	%f350, %f282, %f272, %f350;
	fma.rn.f32 	%f349, %f282, %f273, %f349;
	fma.rn.f32 	%f348, %f282, %f274, %f348;
	fma.rn.f32 	%f347, %f282, %f275, %f347;
	add.s32 	%r72, %r72, 512;
	add.s32 	%r71, %r71, 512;
	add.s32 	%r70, %r70, 4;
	setp.ne.s32 	%p2, %r71, 4112;
	@%p2 bra 	$L__BB0_3;
	bar.sync 	0;
	add.s32 	%r69, %r69, 1;
	setp.ne.s32 	%p3, %r69, %r1;
	@%p3 bra 	$L__BB0_2;
$L__BB0_5:
	ld.param.u32 	%r66, [_Z6matmulPfS_S_iii_param_4];
	ld.param.u64 	%rd23, [_Z6matmulPfS_S_iii_param_2];
	cvta.to.global.u64 	%rd10, %rd23;
	mov.u32 	%r54, %tid.y;
	shl.b32 	%r55, %r54, 3;
	mov.u32 	%r56, %ctaid.y;
	shl.b32 	%r57, %r56, 7;
	add.s32 	%r58, %r57, %r55;
	mov.u32 	%r59, %tid.x;
	shl.b32 	%r60, %r59, 3;
	mov.u32 	%r61, %ctaid.x;
	shl.b32 	%r62, %r61, 7;
	add.s32 	%r63, %r62, %r60;
	mad.lo.s32 	%r64, %r58, %r66, %r63;
	mul.wide.s32 	%rd11, %r64, 4;
	add.s64 	%rd12, %rd10, %rd11;
	st.global.f32 	[%rd12], %f410;
	st.global.f32 	[%rd12+4], %f409;
	st.global.f32 	[%rd12+8], %f408;
	st.global.f32 	[%rd12+12], %f407;
	st.global.f32 	[%rd12+16], %f406;
	st.global.f32 	[%rd12+20], %f405;
	st.global.f32 	[%rd12+24], %f404;
	st.global.f32 	[%rd12+28], %f403;
	mul.wide.s32 	%rd13, %r66, 4;
	add.s64 	%rd14, %rd12, %rd13;
	st.global.f32 	[%rd14], %f402;
	st.global.f32 	[%rd14+4], %f401;
	st.global.f32 	[%rd14+8], %f400;
	st.global.f32 	[%rd14+12], %f399;
	st.global.f32 	[%rd14+16], %f398;
	st.global.f32 	[%rd14+20], %f397;
	st.global.f32 	[%rd14+24], %f396;
	st.global.f32 	[%rd14+28], %f395;
	add.s64 	%rd15, %rd14, %rd13;
	st.global.f32 	[%rd15], %f394;
	st.global.f32 	[%rd15+4], %f393;
	st.global.f32 	[%rd15+8], %f392;
	st.global.f32 	[%rd15+12], %f391;
	st.global.f32 	[%rd15+16], %f390;
	st.global.f32 	[%rd15+20], %f389;
	st.global.f32 	[%rd15+24], %f388;
	st.global.f32 	[%rd15+28], %f387;
	add.s64 	%rd16, %rd15, %rd13;
	st.global.f32 	[%rd16], %f386;
	st.global.f32 	[%rd16+4], %f385;
	st.global.f32 	[%rd16+8], %f384;
	st.global.f32 	[%rd16+12], %f383;
	st.global.f32 	[%rd16+16], %f382;
	st.global.f32 	[%rd16+20], %f381;
	st.global.f32 	[%rd16+24], %f380;
	st.global.f32 	[%rd16+28], %f379;
	add.s64 	%rd17, %rd16, %rd13;
	st.global.f32 	[%rd17], %f378;
	st.global.f32 	[%rd17+4], %f377;
	st.global.f32 	[%rd17+8], %f376;
	st.global.f32 	[%rd17+12], %f375;
	st.global.f32 	[%rd17+16], %f374;
	st.global.f32 	[%rd17+20], %f373;
	st.global.f32 	[%rd17+24], %f372;
	st.global.f32 	[%rd17+28], %f371;
	add.s64 	%rd18, %rd17, %rd13;
	st.global.f32 	[%rd18], %f370;
	st.global.f32 	[%rd18+4], %f369;
	st.global.f32 	[%rd18+8], %f368;
	st.global.f32 	[%rd18+12], %f367;
	st.global.f32 	[%rd18+16], %f366;
	st.global.f32 	[%rd18+20], %f365;
	st.global.f32 	[%rd18+24], %f364;
	st.global.f32 	[%rd18+28], %f363;
	add.s64 	%rd19, %rd18, %rd13;
	st.global.f32 	[%rd19], %f362;
	st.global.f32 	[%rd19+4], %f361;
	st.global.f32 	[%rd19+8], %f360;
	st.global.f32 	[%rd19+12], %f359;
	st.global.f32 	[%rd19+16], %f358;
	st.global.f32 	[%rd19+20], %f357;
	st.global.f32 	[%rd19+24], %f356;
	st.global.f32 	[%rd19+28], %f355;
	add.s64 	%rd20, %rd19, %rd13;
	st.global.f32 	[%rd20], %f354;
	st.global.f32 	[%rd20+4], %f353;
	st.global.f32 	[%rd20+8], %f352;
	st.global.f32 	[%rd20+12], %f351;
	st.global.f32 	[%rd20+16], %f350;
	st.global.f32 	[%rd20+20], %f349;
	st.global.f32 	[%rd20+24], %f348;
	st.global.f32 	[%rd20+28], %f347;
	ret;

}


// ===== COMPILED SASS (sm_100) =====

	.target	sm_100

	.elftype	@"ET_EXEC"


//--------------------- .note.nv.tkinfo           --------------------------
	.section	.note.nv.tkinfo,"",@"SHT_NOTE"
	.sectionflags	@"SHF_NOTE_NV_TKINFO"
	.tkinfo
        /*0018*/ 	.word	0x00000002
        /*0030*/ 	.string	""
        /*0030*/ 	.string	"ptxas"
        /*0030*/ 	.string	"Cuda compilation tools, release 13.0, V13.0.88"
        /*0030*/ 	.string	"Build cuda_13.0.r13.0/compiler.36424714_0"
        /*0030*/ 	.string	"-arch sm_100 -m 64 "



//--------------------- .note.nv.cuinfo           --------------------------
	.section	.note.nv.cuinfo,"",@"SHT_NOTE"
	.sectionflags	@"SHF_NOTE_NV_CUINFO"
        /*0018*/ 	.short	0x0002
        /*001a*/ 	.short	0x0064
        /*001c*/ 	.short	0x0082
	.zero		2


//--------------------- .nv.info                  --------------------------
	.section	.nv.info,"",@"SHT_CUDA_INFO"
	.align	4


	//----- nvinfo : EIATTR_REGCOUNT
	.align		4
        /*0000*/ 	.byte	0x04, 0x2f
        /*0002*/ 	.short	(.L_1 - .L_0)
	.align		4
.L_0:
        /*0004*/ 	.word	index@(_Z6matmulPfS_S_iii)
        /*0008*/ 	.word	0x0000005c


	//----- nvinfo : EIATTR_FRAME_SIZE
	.align		4
.L_1:
        /*000c*/ 	.byte	0x04, 0x11
        /*000e*/ 	.short	(.L_3 - .L_2)
	.align		4
.L_2:
        /*0010*/ 	.word	index@(_Z6matmulPfS_S_iii)
        /*0014*/ 	.word	0x00000000


	//----- nvinfo : EIATTR_MIN_STACK_SIZE
	.align		4
.L_3:
        /*0018*/ 	.byte	0x04, 0x12
        /*001a*/ 	.short	(.L_5 - .L_4)
	.align		4
.L_4:
        /*001c*/ 	.word	index@(_Z6matmulPfS_S_iii)
        /*0020*/ 	.word	0x00000000
.L_5:


//--------------------- .nv.compat                --------------------------
	.section	.nv.compat,"",@"SHT_CUDA_COMPAT_INFO"
	.align	4
        /*0000*/ 	.byte	0x02, 0x09, 0x00, 0x00, 0x02, 0x02, 0x01, 0x00, 0x02, 0x05, 0x05, 0x00, 0x03, 0x07, 0x01, 0x01
        /*0010*/ 	.byte	0x02, 0x03, 0x00, 0x00, 0x02, 0x06, 0x01, 0x00, 0x04, 0x0b, 0x08, 0x00, 0x09, 0x00, 0x00, 0x00
        /*0020*/ 	.byte	0x00, 0x00, 0x00, 0x00


//--------------------- .nv.info._Z6matmulPfS_S_iii --------------------------
	.section	.nv.info._Z6matmulPfS_S_iii,"",@"SHT_CUDA_INFO"
	.sectionflags	@""
	.align	4


	//----- nvinfo : EIATTR_CUDA_API_VERSION
	.align		4
        /*0000*/ 	.byte	0x04, 0x37
        /*0002*/ 	.short	(.L_7 - .L_6)
.L_6:
        /*0004*/ 	.word	0x00000082


	//----- nvinfo : EIATTR_KPARAM_INFO
	.align		4
.L_7:
        /*0008*/ 	.byte	0x04, 0x17
        /*000a*/ 	.short	(.L_9 - .L_8)
.L_8:
        /*000c*/ 	.word	0x00000000
        /*0010*/ 	.short	0x0005
        /*0012*/ 	.short	0x0020
        /*0014*/ 	.byte	0x00, 0xf0, 0x11, 0x00


	//----- nvinfo : EIATTR_KPARAM_INFO
	.align		4
.L_9:
        /*0018*/ 	.byte	0x04, 0x17
        /*001a*/ 	.short	(.L_11 - .L_10)
.L_10:
        /*001c*/ 	.word	0x00000000
        /*0020*/ 	.short	0x0004
        /*0022*/ 	.short	0x001c
        /*0024*/ 	.byte	0x00, 0xf0, 0x11, 0x00


	//----- nvinfo : EIATTR_KPARAM_INFO
	.align		4
.L_11:
        /*0028*/ 	.byte	0x04, 0x17
        /*002a*/ 	.short	(.L_13 - .L_12)
.L_12:
        /*002c*/ 	.word	0x00000000
        /*0030*/ 	.short	0x0003
        /*0032*/ 	.short	0x0018
        /*0034*/ 	.byte	0x00, 0xf0, 0x11, 0x00


	//----- nvinfo : EIATTR_KPARAM_INFO
	.align		4
.L_13:
        /*0038*/ 	.byte	0x04, 0x17
        /*003a*/ 	.short	(.L_15 - .L_14)
.L_14:
        /*003c*/ 	.word	0x00000000
        /*0040*/ 	.short	0x0002
        /*0042*/ 	.short	0x0010
        /*0044*/ 	.byte	0x00, 0xf5, 0x21, 0x00


	//----- nvinfo : EIATTR_KPARAM_INFO
	.align		4
.L_15:
        /*0048*/ 	.byte	0x04, 0x17
        /*004a*/ 	.short	(.L_17 - .L_16)
.L_16:
        /*004c*/ 	.word	0x00000000
        /*0050*/ 	.short	0x0001
        /*0052*/ 	.short	0x0008
        /*0054*/ 	.byte	0x00, 0xf5, 0x21, 0x00


	//----- nvinfo : EIATTR_KPARAM_INFO
	.align		4
.L_17:
        /*0058*/ 	.byte	0x04, 0x17
        /*005a*/ 	.short	(.L_19 - .L_18)
.L_18:
        /*005c*/ 	.word	0x00000000
        /*0060*/ 	.short	0x0000
        /*0062*/ 	.short	0x0000
        /*0064*/ 	.byte	0x00, 0xf5, 0x21, 0x00


	//----- nvinfo : EIATTR_SPARSE_MMA_MASK
	.align		4
.L_19:
        /*0068*/ 	.byte	0x03, 0x50
        /*006a*/ 	.short	0x0000


	//----- nvinfo : EIATTR_MAXREG_COUNT
	.align		4
        /*006c*/ 	.byte	0x03, 0x1b
        /*006e*/ 	.short	0x00ff


	//----- nvinfo : EIATTR_NUM_BARRIERS
	.align		4
        /*0070*/ 	.byte	0x02, 0x4c
        /*0072*/ 	.byte	0x01
	.zero		1


	//----- nvinfo : EIATTR_MERCURY_ISA_VERSION
	.align		4
        /*0074*/ 	.byte	0x03, 0x5f
        /*0076*/ 	.short	0x0101


	//----- nvinfo : EIATTR_VRC_CTA_INIT_COUNT
	.align		4
        /*0078*/ 	.byte	0x02, 0x4a
	.zero		1
	.zero		1


	//----- nvinfo : EIATTR_EXIT_INSTR_OFFSETS
	.align		4
        /*007c*/ 	.byte	0x04, 0x1c
        /*007e*/ 	.short	(.L_21 - .L_20)


	//   ....[0]....
.L_20:
        /*0080*/ 	.word	0x00001010


	//----- nvinfo : EIATTR_CBANK_PARAM_SIZE
	.align		4
.L_21:
        /*0084*/ 	.byte	0x03, 0x19
        /*0086*/ 	.short	0x0024


	//----- nvinfo : EIATTR_PARAM_CBANK
	.align		4
        /*0088*/ 	.byte	0x04, 0x0a
        /*008a*/ 	.short	(.L_23 - .L_22)
	.align		4
.L_22:
        /*008c*/ 	.word	index@(.nv.constant0._Z6matmulPfS_S_iii)
        /*0090*/ 	.short	0x0380
        /*0092*/ 	.short	0x0024


	//----- nvinfo : EIATTR_SW_WAR
	.align		4
.L_23:
        /*0094*/ 	.byte	0x04, 0x36
        /*0096*/ 	.short	(.L_25 - .L_24)
.L_24:
        /*0098*/ 	.word	0x00000008
.L_25:


//--------------------- .nv.callgraph             --------------------------
	.section	.nv.callgraph,"",@"SHT_CUDA_CALLGRAPH"
	.align	4
	.sectionentsize	8
	.align		4
        /*0000*/ 	.word	0x00000000
	.align		4
        /*0004*/ 	.word	0xffffffff
	.align		4
        /*0008*/ 	.word	0x00000000
	.align		4
        /*000c*/ 	.word	0xfffffffe
	.align		4
        /*0010*/ 	.word	0x00000000
	.align		4
        /*0014*/ 	.word	0xfffffffd
	.align		4
        /*0018*/ 	.word	0x00000000
	.align		4
        /*001c*/ 	.word	0xfffffffc


//--------------------- .text._Z6matmulPfS_S_iii  --------------------------
	.section	.text._Z6matmulPfS_S_iii,"ax",@progbits
	.align	128
        .global         _Z6matmulPfS_S_iii
        .type           _Z6matmulPfS_S_iii,@function
        .size           _Z6matmulPfS_S_iii,(.L_x_4 - _Z6matmulPfS_S_iii)
        .other          _Z6matmulPfS_S_iii,@"STO_CUDA_ENTRY STV_DEFAULT"
_Z6matmulPfS_S_iii:
.text._Z6matmulPfS_S_iii:
[----:B------:R-:W-:Y:S01]  /*0000*/  LDC R1, c[0x0][0x37c] ;  /* 0x0000df00ff017b82 */ /* 0x000fe20000000800 */
[----:B------:R-:W0:Y:S01]  /*0010*/  LDCU UR7, c[0x0][0x3a0] ;  /* 0x00007400ff0777ac */ /* 0x000e220008000800 */
[----:B------:R-:W-:Y:S01]  /*0020*/  HFMA2 R0, -RZ, RZ, 0, 0 ;  /* 0x00000000ff007431 */ /* 0x000fe200000001ff */
[----:B------:R-:W-:Y:S02]  /*0030*/  CS2R R60, SRZ ;  /* 0x00000000003c7805 */ /* 0x000fe4000001ff00 */
[----:B------:R-:W-:Y:S02]  /*0040*/  CS2R R62, SRZ ;  /* 0x00000000003e7805 */ /* 0x000fe4000001ff00 */
[----:B------:R-:W-:Y:S02]  /*0050*/  CS2R R58, SRZ ;  /* 0x00000000003a7805 */ /* 0x000fe4000001ff00 */
[----:B------:R-:W-:Y:S02]  /*0060*/  CS2R R56, SRZ ;  /* 0x0000000000387805 */ /* 0x000fe4000001ff00 */
[----:B------:R-:W-:-:S02]  /*0070*/  CS2R R54, SRZ ;  /* 0x0000000000367805 */ /* 0x000fc4000001ff00 */
[----:B------:R-:W-:Y:S02]  /*0080*/  CS2R R52, SRZ ;  /* 0x0000000000347805 */ /* 0x000fe4000001ff00 */
        /* <DEDUP_REMOVED lines=9> */
[----:B------:R-:W-:Y:S01]  /*0120*/  CS2R R32, SRZ ;  /* 0x0000000000207805 */ /* 0x000fe2000001ff00 */
[----:B0-----:R-:W-:Y:S01]  /*0130*/  UISETP.GE.AND UP0, UPT, UR7, 0x8, UPT ;  /* 0x000000080700788c */ /* 0x001fe2000bf06270 */
        /* <DEDUP_REMOVED lines=15> */
[----:B------:R-:W-:Y:S01]  /*0230*/  MOV R75, RZ ;  /* 0x000000ff004b7202 */ /* 0x000fe20000000f00 */
[----:B------:R-:W0:Y:S01]  /*0240*/  LDCU.64 UR8, c[0x0][0x358] ;  /* 0x00006b00ff0877ac */ /* 0x000e220008000a00 */
[----:B------:R-:W-:Y:S05]  /*0250*/  BRA.U !UP0, `(.L_x_0) ;  /* 0x0000000908207547 */ /* 0x000fea000b800000 */
[----:B------:R-:W1:Y:S01]  /*0260*/  S2R R2, SR_TID.X ;  /* 0x0000000000027919 */ /* 0x000e620000002100 */
[----:B------:R-:W2:Y:S01]  /*0270*/  S2UR UR6, SR_CgaCtaId ;  /* 0x00000000000679c3 */ /* 0x000ea20000008800 */
[----:B------:R-:W-:Y:S01]  /*0280*/  UMOV UR4, 0x400 ;  /* 0x0000040000047882 */ /* 0x000fe20000000000 */
[----:B------:R-:W-:Y:S01]  /*0290*/  MOV R74, RZ ;  /* 0x000000ff004a7202 */ /* 0x000fe20000000f00 */
[----:B------:R-:W-:Y:S01]  /*02a0*/  UIADD3 UR5, UPT, UPT, UR4, 0x1000, URZ ;  /* 0x0000100004057890 */ /* 0x000fe2000fffe0ff */
[----:B------:R-:W-:Y:S01]  /*02b0*/  MOV R60, RZ ;  /* 0x000000ff003c7202 */ /* 0x000fe20000000f00 */
[----:B------:R-:W-:-:S04]  /*02c0*/  USHF.R.S32.HI UR4, URZ, 0x1f, UR7 ;  /* 0x0000001fff047899 */ /* 0x000fc80008011407 */
[----:B------:R-:W-:-:S04]  /*02d0*/  ULEA.HI UR4, UR4, UR7, URZ, 0x3 ;  /* 0x0000000704047291 */ /* 0x000fc8000f8f18ff */
[----:B------:R-:W-:Y:S02]  /*02e0*/  USHF.R.S32.HI UR4, URZ, 0x3, UR4 ;  /* 0x00000003ff047899 */ /* 0x000fe40008011404 */
[----:B--2---:R-:W-:-:S06]  /*02f0*/  ULEA UR5, UR6, UR5, 0x18 ;  /* 0x0000000506057291 */ /* 0x004fcc000f8ec0ff */
[----:B-1----:R-:W-:-:S04]  /*0300*/  LEA R3, R2, UR5, 0x5 ;  /* 0x0000000502037c11 */ /* 0x002fc8000f8e28ff */
[----:B------:R-:W-:-:S07]  /*0310*/  IADD3 R3, PT, PT, R3, 0x10, RZ ;  /* 0x0000001003037810 */ /* 0x000fce0007ffe0ff */
.L_x_2:
[----:B------:R-:W1:Y:S01]  /*0320*/  S2R R77, SR_TID.Y ;  /* 0x00000000004d7919 */ /* 0x000e620000002200 */
[----:B------:R-:W1:Y:S01]  /*0330*/  LDCU UR6, c[0x0][0x360] ;  /* 0x00006c00ff0677ac */ /* 0x000e620008000800 */
[----:B------:R-:W2:Y:S01]  /*0340*/  LDC.64 R4, c[0x0][0x380] ;  /* 0x0000e000ff047b82 */ /* 0x000ea20000000a00 */
[----:B------:R-:W3:Y:S01]  /*0350*/  S2R R11, SR_CTAID.Y ;  /* 0x00000000000b7919 */ /* 0x000ee20000002600 */
[----:B------:R-:W4:Y:S01]  /*0360*/  LDCU UR7, c[0x0][0x3a0] ;  /* 0x00007400ff0777ac */ /* 0x000f220008000800 */
[----:B------:R-:W5:Y:S05]  /*0370*/  S2R R10, SR_CTAID.X ;  /* 0x00000000000a7919 */ /* 0x000f6a0000002500 */
[----:B------:R-:W0:Y:S01]  /*0380*/  LDC.64 R8, c[0x0][0x388] ;  /* 0x0000e200ff087b82 */ /* 0x000e220000000a00 */
[----:B-1----:R-:W-:Y:S01]  /*0390*/  IMAD R78, R77, UR6, R2 ;  /* 0x000000064d4e7c24 */ /* 0x002fe2000f8e0202 */
[----:B------:R-:W1:Y:S04]  /*03a0*/  LDCU UR6, c[0x0][0x39c] ;  /* 0x00007380ff0677ac */ /* 0x000e680008000800 */
[----:B------:R-:W-:-:S02]  /*03b0*/  SHF.R.U32.HI R76, RZ, 0x1, R78 ;  /* 0x00000001ff4c7819 */ /* 0x000fc4000001164e */
[----:B------:R-:W-:Y:S02]  /*03c0*/  SHF.L.U32 R7, R78, 0x2, RZ ;  /* 0x000000024e077819 */ /* 0x000fe400000006ff */
[----:B---3--:R-:W-:Y:S02]  /*03d0*/  LEA R6, R11, R76, 0x7 ;  /* 0x0000004c0b067211 */ /* 0x008fe400078e38ff */
[C---:B------:R-:W-:Y:S02]  /*03e0*/  LOP3.LUT R11, R7.reuse, 0x4, RZ, 0xc0, !PT ;  /* 0x00000004070b7812 */ /* 0x040fe400078ec0ff */
[----:B------:R-:W-:Y:S02]  /*03f0*/  LOP3.LUT R7, R7, 0x7c, RZ, 0xc0, !PT ;  /* 0x0000007c07077812 */ /* 0x000fe400078ec0ff */
[----:B------:R-:W-:Y:S01]  /*0400*/  SHF.R.U32.HI R79, RZ, 0x5, R78 ;  /* 0x00000005ff4f7819 */ /* 0x000fe2000001164e */
[----:B----4-:R-:W-:Y:S01]  /*0410*/  IMAD R11, R6, UR7, R11 ;  /* 0x00000007060b7c24 */ /* 0x010fe2000f8e020b */
[----:B-----5:R-:W-:-:S02]  /*0420*/  LEA R7, R10, R7, 0x7 ;  /* 0x000000070a077211 */ /* 0x020fc400078e38ff */
[C---:B------:R-:W-:Y:S02]  /*0430*/  LEA R6, R74.reuse, R79, 0x3 ;  /* 0x0000004f4a067211 */ /* 0x040fe400078e18ff */
[----:B------:R-:W-:-:S03]  /*0440*/  LEA R11, R74, R11, 0x3 ;  /* 0x0000000b4a0b7211 */ /* 0x000fc600078e18ff */
[----:B-1----:R-:W-:Y:S02]  /*0450*/  IMAD R7, R6, UR6, R7 ;  /* 0x0000000606077c24 */ /* 0x002fe4000f8e0207 */
[----:B--2---:R-:W-:-:S04]  /*0460*/  IMAD.WIDE R4, R11, 0x4, R4 ;  /* 0x000000040b047825 */ /* 0x004fc800078e0204 */
[----:B0-----:R-:W-:Y:S02]  /*0470*/  IMAD.WIDE R8, R7, 0x4, R8 ;  /* 0x0000000407087825 */ /* 0x001fe400078e0208 */
[----:B------:R-:W2:Y:S04]  /*0480*/  LDG.E.128 R4, desc[UR8][R4.64] ;  /* 0x0000000804047981 */ /* 0x000ea8000c1e1d00 */
[----:B------:R-:W3:Y:S01]  /*0490*/  LDG.E.128 R8, desc[UR8][R8.64] ;  /* 0x0000000808087981 */ /* 0x000ee2000c1e1d00 */
[----:B------:R-:W0:Y:S01]  /*04a0*/  S2UR UR7, SR_CgaCtaId ;  /* 0x00000000000779c3 */ /* 0x000e220000008800 */
[----:B------:R-:W-:Y:S01]  /*04b0*/  UMOV UR6, 0x400 ;  /* 0x0000040000067882 */ /* 0x000fe20000000000 */
[----:B------:R-:W-:Y:S02]  /*04c0*/  SHF.L.U32 R78, R78, 0x4, RZ ;  /* 0x000000044e4e7819 */ /* 0x000fe400000006ff */
[----:B------:R-:W-:-:S02]  /*04d0*/  LEA R80, R79, UR5, 0x9 ;  /* 0x000000054f507c11 */ /* 0x000fc4000f8e48ff */
[C---:B------:R-:W-:Y:S02]  /*04e0*/  LOP3.LUT R79, R78.reuse, 0x10, RZ, 0xc0, !PT ;  /* 0x000000104e4f7812 */ /* 0x040fe400078ec0ff */
[----:B------:R-:W-:Y:S02]  /*04f0*/  LOP3.LUT R81, R78, 0x1f0, RZ, 0xc0, !PT ;  /* 0x000001f04e517812 */ /* 0x000fe400078ec0ff */
[----:B------:R-:W-:Y:S02]  /*0500*/  IADD3 R74, PT, PT, R74, 0x1, RZ ;  /* 0x000000014a4a7810 */ /* 0x000fe40007ffe0ff */
[----:B------:R-:W-:Y:S02]  /*0510*/  IADD3 R80, PT, PT, R80, R81, RZ ;  /* 0x0000005150507210 */ /* 0x000fe40007ffe0ff */
[----:B------:R-:W-:Y:S02]  /*0520*/  ISETP.NE.AND P0, PT, R74, UR4, PT ;  /* 0x000000044a007c0c */ /* 0x000fe4000bf05270 */
[----:B------:R-:W-:Y:S01]  /*0530*/  MOV R78, R3 ;  /* 0x00000003004e7202 */ /* 0x000fe20000000f00 */
[----:B0-----:R-:W-:-:S06]  /*0540*/  ULEA UR6, UR7, UR6, 0x18 ;  /* 0x0000000607067291 */ /* 0x001fcc000f8ec0ff */
[----:B------:R-:W-:Y:S02]  /*0550*/  LEA R76, R76, UR6, 0x5 ;  /* 0x000000064c4c7c11 */ /* 0x000fe4000f8e28ff */
[----:B------:R-:W-:Y:S01]  /*0560*/  LEA R77, R77, UR6, 0x8 ;  /* 0x000000064d4d7c11 */ /* 0x000fe2000f8e40ff */
[----:B------:R-:W-:Y:S01]  /*0570*/  UMOV UR6, 0x10 ;  /* 0x0000001000067882 */ /* 0x000fe20000000000 */
[----:B------:R-:W-:Y:S02]  /*0580*/  IADD3 R76, PT, PT, R76, R79, RZ ;  /* 0x0000004f4c4c7210 */ /* 0x000fe40007ffe0ff */
[----:B------:R-:W-:-:S03]  /*0590*/  IADD3 R77, PT, PT, R77, 0x80, RZ ;  /* 0x000000804d4d7810 */ /* 0x000fc60007ffe0ff */
[----:B--2---:R0:W-:Y:S04]  /*05a0*/  STS.128 [R76], R4 ;  /* 0x000000044c007388 */ /* 0x0041e80000000c00 */
[----:B---3--:R0:W-:Y:S01]  /*05b0*/  STS.128 [R80], R8 ;  /* 0x0000000850007388 */ /* 0x0081e20000000c00 */
[----:B------:R-:W-:Y:S06]  /*05c0*/  BAR.SYNC.DEFER_BLOCKING 0x0 ;  /* 0x0000000000007b1d */ /* 0x000fec0000010000 */
.L_x_1:
[----:B0-----:R-:W-:Y:S01]  /*05d0*/  LDS.128 R4, [R78+-0x10] ;  /* 0xfffff0004e047984 */ /* 0x001fe20000000c00 */
[----:B------:R-:W-:-:S03]  /*05e0*/  UIADD3 UR6, UPT, UPT, UR6, 0x200, URZ ;  /* 0x0000020006067890 */ /* 0x000fc6000fffe0ff */
[----:B------:R0:W-:Y:S01]  /*05f0*/  LDS.128 R8, [R78] ;  /* 0x000000004e087984 */ /* 0x0001e20000000c00 */
[----:B------:R-:W-:-:S03]  /*0600*/  UISETP.NE.AND UP0, UPT, UR6, 0x1010, UPT ;  /* 0x000010100600788c */ /* 0x000fc6000bf05270 */
[----:B------:R-:W1:Y:S04]  /*0610*/  LDS R79, [R77+-0x60] ;  /* 0xffffa0004d4f7984 */ /* 0x000e680000000800 */
[----:B------:R-:W2:Y:S01]  /*0620*/  LDS R76, [R77+-0x80] ;  /* 0xffff80004d4c7984 */ /* 0x000ea20000000800 */
[----:B0-----:R-:W-:-:S03]  /*0630*/  IADD3 R78, PT, PT, R78, 0x200, RZ ;  /* 0x000002004e4e7810 */ /* 0x001fc60007ffe0ff */
[----:B------:R-:W0:Y:S04]  /*0640*/  LDS R81, [R77+-0x40] ;  /* 0xffffc0004d517984 */ /* 0x000e280000000800 */
[----:B------:R-:W3:Y:S04]  /*0650*/  LDS R83, [R77+-0x20] ;  /* 0xffffe0004d537984 */ /* 0x000ee80000000800 */
[----:B------:R-:W4:Y:S04]  /*0660*/  LDS R85, [R77] ;  /* 0x000000004d557984 */ /* 0x000f280000000800 */
[----:B------:R-:W5:Y:S04]  /*0670*/  LDS R87, [R77+0x20] ;  /* 0x000020004d577984 */ /* 0x000f680000000800 */
[----:B------:R-:W5:Y:S01]  /*0680*/  LDS R89, [R77+0x40] ;  /* 0x000040004d597984 */ /* 0x000f620000000800 */
[----:B-1----:R-:W-:Y:S01]  /*0690*/  FFMA R69, R4, R79, R69 ;  /* 0x0000004f04457223 */ /* 0x002fe20000000045 */
[C---:B------:R-:W-:Y:S01]  /*06a0*/  FFMA R66, R79.reuse, R5, R66 ;  /* 0x000000054f427223 */ /* 0x040fe20000000042 */
[C---:B------:R-:W-:Y:S01]  /*06b0*/  FFMA R71, R79.reuse, R6, R71 ;  /* 0x000000064f477223 */ /* 0x040fe20000000047 */
[C---:B------:R-:W-:Y:S01]  /*06c0*/  FFMA R68, R79.reuse, R7, R68 ;  /* 0x000000074f447223 */ /* 0x040fe20000000044 */
[----:B------:R-:W-:Y:S01]  /*06d0*/  FFMA R13, R8, R79, R13 ;  /* 0x0000004f080d7223 */ /* 0x000fe2000000000d */
[C---:B------:R-:W-:Y:S01]  /*06e0*/  FFMA R0, R79.reuse, R9, R0 ;  /* 0x000000094f007223 */ /* 0x040fe20000000000 */
[C---:B------:R-:W-:Y:S01]  /*06f0*/  FFMA R15, R79.reuse, R10, R15 ;  /* 0x0000000a4f0f7223 */ /* 0x040fe2000000000f */
[----:B------:R-:W-:Y:S01]  /*0700*/  FFMA R12, R79, R11, R12 ;  /* 0x0000000b4f0c7223 */ /* 0x000fe2000000000c */
[C---:B--2---:R-:W-:Y:S01]  /*0710*/  FFMA R73, R76.reuse, R4, R73 ;  /* 0x000000044c497223 */ /* 0x044fe20000000049 */
[----:B------:R-:W1:Y:S01]  /*0720*/  LDS R79, [R77+0x60] ;  /* 0x000060004d4f7984 */ /* 0x000e620000000800 */
[C---:B------:R-:W-:Y:S01]  /*0730*/  FFMA R70, R76.reuse, R5, R70 ;  /* 0x000000054c467223 */ /* 0x040fe20000000046 */
[C---:B------:R-:W-:Y:S01]  /*0740*/  FFMA R75, R76.reuse, R6, R75 ;  /* 0x000000064c4b7223 */ /* 0x040fe2000000004b */
[C---:B------:R-:W-:Y:S01]  /*0750*/  FFMA R72, R76.reuse, R7, R72 ;  /* 0x000000074c487223 */ /* 0x040fe20000000048 */
[C---:B------:R-:W-:Y:S01]  /*0760*/  FFMA R65, R76.reuse, R8, R65 ;  /* 0x000000084c417223 */ /* 0x040fe20000000041 */
[C---:B------:R-:W-:Y:S01]  /*0770*/  FFMA R62, R76.reuse, R9, R62 ;  /* 0x000000094c3e7223 */ /* 0x040fe2000000003e */
[C---:B------:R-:W-:Y:S01]  /*0780*/  FFMA R67, R76.reuse, R10, R67 ;  /* 0x0000000a4c437223 */ /* 0x040fe20000000043 */
[----:B------:R-:W-:Y:S01]  /*0790*/  FFMA R64, R76, R11, R64 ;  /* 0x0000000b4c407223 */ /* 0x000fe20000000040 */
[----:B0-----:R-:W-:Y:S01]  /*07a0*/  FFMA R17, R4, R81, R17 ;  /* 0x0000005104117223 */ /* 0x001fe20000000011 */
[C---:B------:R-:W-:Y:S01]  /*07b0*/  FFMA R14, R81.reuse, R5, R14 ;  /* 0x00000005510e7223 */ /* 0x040fe2000000000e */
[C---:B------:R-:W-:Y:S01]  /*07c0*/  FFMA R19, R81.reuse, R6, R19 ;  /* 0x0000000651137223 */ /* 0x040fe20000000013 */
[C---:B------:R-:W-:Y:S01]  /*07d0*/  FFMA R16, R81.reuse, R7, R16 ;  /* 0x0000000751107223 */ /* 0x040fe20000000010 */
[----:B------:R-:W-:Y:S01]  /*07e0*/  FFMA R21, R8, R81, R21 ;  /* 0x0000005108157223 */ /* 0x000fe20000000015 */
[C---:B------:R-:W-:Y:S01]  /*07f0*/  FFMA R18, R81.reuse, R9, R18 ;  /* 0x0000000951127223 */ /* 0x040fe20000000012 */
[C---:B------:R-:W-:Y:S01]  /*0800*/  FFMA R23, R81.reuse, R10, R23 ;  /* 0x0000000a51177223 */ /* 0x040fe20000000017 */
[----:B------:R-:W-:Y:S01]  /*0810*/  FFMA R20, R81, R11, R20 ;  /* 0x0000000b51147223 */ /* 0x000fe20000000014 */
[----:B---3--:R-:W-:Y:S01]  /*0820*/  FFMA R25, R4, R83, R25 ;  /* 0x0000005304197223 */ /* 0x008fe20000000019 */
[C---:B------:R-:W-:Y:S01]  /*0830*/  FFMA R22, R83.reuse, R5, R22 ;  /* 0x0000000553167223 */ /* 0x040fe20000000016 */
[C---:B------:R-:W-:Y:S01]  /*0840*/  FFMA R27, R83.reuse, R6, R27 ;  /* 0x00000006531b7223 */ /* 0x040fe2000000001b */
[C---:B------:R-:W-:Y:S01]  /*0850*/  FFMA R24, R83.reuse, R7, R24 ;  /* 0x0000000753187223 */ /* 0x040fe20000000018 */
[----:B------:R-:W-:Y:S01]  /*0860*/  FFMA R29, R8, R83, R29 ;  /* 0x00000053081d7223 */ /* 0x000fe2000000001d */
[C---:B------:R-:W-:Y:S01]  /*0870*/  FFMA R26, R83.reuse, R9, R26 ;  /* 0x00000009531a7223 */ /* 0x040fe2000000001a */
[C---:B------:R-:W-:Y:S01]  /*0880*/  FFMA R31, R83.reuse, R10, R31 ;  /* 0x0000000a531f7223 */ /* 0x040fe2000000001f */
[----:B------:R-:W-:Y:S01]  /*0890*/  FFMA R28, R83, R11, R28 ;  /* 0x0000000b531c7223 */ /* 0x000fe2000000001c */
[----:B----4-:R-:W-:Y:S01]  /*08a0*/  FFMA R33, R4, R85, R33 ;  /* 0x0000005504217223 */ /* 0x010fe20000000021 */
[C---:B------:R-:W-:Y:S01]  /*08b0*/  FFMA R30, R85.reuse, R5, R30 ;  /* 0x00000005551e7223 */ /* 0x040fe2000000001e */
[C---:B------:R-:W-:Y:S01]  /*08c0*/  FFMA R35, R85.reuse, R6, R35 ;  /* 0x0000000655237223 */ /* 0x040fe20000000023 */
[C---:B------:R-:W-:Y:S01]  /*08d0*/  FFMA R32, R85.reuse, R7, R32 ;  /* 0x0000000755207223 */ /* 0x040fe20000000020 */
[----:B------:R-:W-:Y:S01]  /*08e0*/  FFMA R37, R8, R85, R37 ;  /* 0x0000005508257223 */ /* 0x000fe20000000025 */
[C---:B------:R-:W-:Y:S01]  /*08f0*/  FFMA R34, R85.reuse, R9, R34 ;  /* 0x0000000955227223 */ /* 0x040fe20000000022 */
[C---:B------:R-:W-:Y:S01]  /*0900*/  FFMA R39, R85.reuse, R10, R39 ;  /* 0x0000000a55277223 */ /* 0x040fe20000000027 */
[----:B------:R-:W-:Y:S01]  /*0910*/  FFMA R36, R85, R11, R36 ;  /* 0x0000000b55247223 */ /* 0x000fe20000000024 */
[----:B-----5:R-:W-:Y:S01]  /*0920*/  FFMA R41, R4, R87, R41 ;  /* 0x0000005704297223 */ /* 0x020fe20000000029 */
[C---:B------:R-:W-:Y:S01]  /*0930*/  FFMA R38, R87.reuse, R5, R38 ;  /* 0x0000000557267223 */ /* 0x040fe20000000026 */
[C---:B------:R-:W-:Y:S01]  /*0940*/  FFMA R43, R87.reuse, R6, R43 ;  /* 0x00000006572b7223 */ /* 0x040fe2000000002b */
[C---:B------:R-:W-:Y:S01]  /*0950*/  FFMA R40, R87.reuse, R7, R40 ;  /* 0x0000000757287223 */ /* 0x040fe20000000028 */
[----:B------:R-:W-:Y:S01]  /*0960*/  FFMA R45, R8, R87, R45 ;  /* 0x00000057082d7223 */ /* 0x000fe2000000002d */
[C---:B------:R-:W-:Y:S01]  /*0970*/  FFMA R42, R87.reuse, R9, R42 ;  /* 0x00000009572a7223 */ /* 0x040fe2000000002a */
[C---:B------:R-:W-:Y:S01]  /*0980*/  FFMA R47, R87.reuse, R10, R47 ;  /* 0x0000000a572f7223 */ /* 0x040fe2000000002f */
[----:B------:R-:W-:Y:S01]  /*0990*/  FFMA R44, R87, R11, R44 ;  /* 0x0000000b572c7223 */ /* 0x000fe2000000002c */
[----:B------:R-:W-:Y:S01]  /*09a0*/  FFMA R49, R4, R89, R49 ;  /* 0x0000005904317223 */ /* 0x000fe20000000031 */
[C---:B------:R-:W-:Y:S01]  /*09b0*/  FFMA R46, R89.reuse, R5, R46 ;  /* 0x00000005592e7223 */ /* 0x040fe2000000002e */
[C---:B------:R-:W-:Y:S01]  /*09c0*/  FFMA R51, R89.reuse, R6, R51 ;  /* 0x0000000659337223 */ /* 0x040fe20000000033 */
[C---:B------:R-:W-:Y:S01]  /*09d0*/  FFMA R48, R89.reuse, R7, R48 ;  /* 0x0000000759307223 */ /* 0x040fe20000000030 */
[----:B------:R-:W-:Y:S01]  /*09e0*/  FFMA R53, R8, R89, R53 ;  /* 0x0000005908357223 */ /* 0x000fe20000000035 */
[C---:B------:R-:W-:Y:S01]  /*09f0*/  FFMA R50, R89.reuse, R9, R50 ;  /* 0x0000000959327223 */ /* 0x040fe20000000032 */
[C---:B------:R-:W-:Y:S01]  /*0a00*/  FFMA R55, R89.reuse, R10, R55 ;  /* 0x0000000a59377223 */ /* 0x040fe20000000037 */
[----:B------:R-:W-:Y:S01]  /*0a10*/  FFMA R52, R89, R11, R52 ;  /* 0x0000000b59347223 */ /* 0x000fe20000000034 */
        /* <DEDUP_REMOVED lines=8> */
[----:B------:R-:W-:Y:S01]  /*0aa0*/  IADD3 R77, PT, PT, R77, 0x4, RZ ;  /* 0x000000044d4d7810 */ /* 0x000fe20007ffe0ff */
[----:B------:R-:W-:Y:S06]  /*0ab0*/  BRA.U UP0, `(.L_x_1) ;  /* 0xfffffff900c47547 */ /* 0x000fec000b83ffff */
[----:B------:R-:W-:Y:S06]  /*0ac0*/  BAR.SYNC.DEFER_BLOCKING 0x0 ;  /* 0x0000000000007b1d */ /* 0x000fec0000010000 */
[----:B------:R-:W-:Y:S05]  /*0ad0*/  @P0 BRA `(.L_x_2) ;  /* 0xfffffff800100947 */ /* 0x000fea000383ffff */
.L_x_0:
[----:B------:R-:W1:Y:S01]  /*0ae0*/  S2R R2, SR_TID.Y ;  /* 0x0000000000027919 */ /* 0x000e620000002200 */
[----:B------:R-:W2:Y:S01]  /*0af0*/  LDC R9, c[0x0][0x39c] ;  /* 0x0000e700ff097b82 */ /* 0x000ea20000000800 */
[----:B------:R-:W1:Y:S01]  /*0b00*/  S2R R3, SR_CTAID.Y ;  /* 0x0000000000037919 */ /* 0x000e620000002600 */
[----:B------:R-:W3:Y:S06]  /*0b10*/  S2R R6, SR_TID.X ;  /* 0x0000000000067919 */ /* 0x000eec0000002100 */
[----:B------:R-:W4:Y:S01]  /*0b20*/  LDC.64 R4, c[0x0][0x390] ;  /* 0x0000e400ff047b82 */ /* 0x000f220000000a00 */
[----:B------:R-:W3:Y:S01]  /*0b30*/  S2R R7, SR_CTAID.X ;  /* 0x0000000000077919 */ /* 0x000ee20000002500 */
[----:B-1----:R-:W-:-:S04]  /*0b40*/  LEA R2, R3, R2, 0x4 ;  /* 0x0000000203027211 */ /* 0x002fc800078e20ff */
[----:B------:R-:W-:Y:S02]  /*0b50*/  SHF.L.U32 R2, R2, 0x3, RZ ;  /* 0x0000000302027819 */ /* 0x000fe400000006ff */
[----:B---3--:R-:W-:-:S04]  /*0b60*/  LEA R3, R7, R6, 0x4 ;  /* 0x0000000607037211 */ /* 0x008fc800078e20ff */
[----:B------:R-:W-:-:S05]  /*0b70*/  SHF.L.U32 R3, R3, 0x3, RZ ;  /* 0x0000000303037819 */ /* 0x000fca00000006ff */
[----:B--2---:R-:W-:-:S04]  /*0b80*/  IMAD R3, R2, R9, R3 ;  /* 0x0000000902037224 */ /* 0x004fc800078e0203 */
[----:B----4-:R-:W-:-:S05]  /*0b90*/  IMAD.WIDE R4, R3, 0x4, R4 ;  /* 0x0000000403047825 */ /* 0x010fca00078e0204 */
[----:B0-----:R-:W-:Y:S01]  /*0ba0*/  STG.E desc[UR8][R4.64], R73 ;  /* 0x0000004904007986 */ /* 0x001fe2000c101908 */
[----:B------:R-:W-:-:S03]  /*0bb0*/  IMAD.WIDE R2, R9, 0x4, R4 ;  /* 0x0000000409027825 */ /* 0x000fc600078e0204 */
[----:B------:R-:W-:Y:S01]  /*0bc0*/  STG.E desc[UR8][R4.64+0x4], R70 ;  /* 0x0000044604007986 */ /* 0x000fe2000c101908 */
[----:B------:R-:W-:-:S03]  /*0bd0*/  IMAD.WIDE R6, R9, 0x4, R2 ;  /* 0x0000000409067825 */ /* 0x000fc600078e0202 */
[----:B------:R-:W-:Y:S04]  /*0be0*/  STG.E desc[UR8][R4.64+0x8], R75 ;  /* 0x0000084b04007986 */ /* 0x000fe8000c101908 */
[----:B------:R-:W-:Y:S04]  /*0bf0*/  STG.E desc[UR8][R4.64+0xc], R72 ;  /* 0x00000c4804007986 */ /* 0x000fe8000c101908 */
[----:B------:R-:W-:Y:S04]  /*0c00*/  STG.E desc[UR8][R4.64+0x10], R65 ;  /* 0x0000104104007986 */ /* 0x000fe8000c101908 */
[----:B------:R-:W-:Y:S04]  /*0c10*/  STG.E desc[UR8][R4.64+0x14], R62 ;  /* 0x0000143e04007986 */ /* 0x000fe8000c101908 */
[----:B------:R-:W-:Y:S04]  /*0c20*/  STG.E desc[UR8][R4.64+0x18], R67 ;  /* 0x0000184304007986 */ /* 0x000fe8000c101908 */
[----:B------:R0:W-:Y:S04]  /*0c30*/  STG.E desc[UR8][R4.64+0x1c], R64 ;  /* 0x00001c4004007986 */ /* 0x0001e8000c101908 */
[----:B------:R-:W-:Y:S04]  /*0c40*/  STG.E desc[UR8][R2.64], R69 ;  /* 0x0000004502007986 */ /* 0x000fe8000c101908 */
[----:B------:R-:W-:Y:S01]  /*0c50*/  STG.E desc[UR8][R2.64+0x4], R66 ;  /* 0x0000044202007986 */ /* 0x000fe2000c101908 */
[----:B0-----:R-:W-:-:S03]  /*0c60*/  IMAD.WIDE R4, R9, 0x4, R6 ;  /* 0x0000000409047825 */ /* 0x001fc600078e0206 */
        /* <DEDUP_REMOVED lines=57> */
[----:B------:R-:W-:Y:S01]  /*1000*/  STG.E desc[UR8][R2.64+0x1c], R60 ;  /* 0x00001c3c02007986 */ /* 0x000fe2000c101908 */
[----:B------:R-:W-:Y:S05]  /*1010*/  EXIT ;  /* 0x000000000000794d */ /* 0x000fea0003800000 */
.L_x_3:
[----:B------:R-:W-:-:S00]  /*1020*/  BRA `(.L_x_3) ;  /* 0xfffffffc00fc7947 */ /* 0x000fc0000383ffff */
[----:B------:R-:W-:-:S00]  /*1030*/  NOP ;  /* 0x0000000000007918 */ /* 0x000fc00000000000 */
        /* <DEDUP_REMOVED lines=12> */
.L_x_4:


//--------------------- .nv.shared._Z6matmulPfS_S_iii --------------------------
	.section	.nv.shared._Z6matmulPfS_S_iii,"aw",@nobits
	.sectionflags	@""
	.align	4
.nv.shared._Z6matmulPfS_S_iii:
	.zero		9216


//--------------------- .nv.shared.reserved.0     --------------------------
	.section	.nv.shared.reserved.0,"aw",@nobits
	.weak		__nv_reservedSMEM_offset_0_alias
	.size		__nv_reservedSMEM_offset_0_alias, 0, 64
	.other		__nv_reservedSMEM_offset_0_alias,@"STO_CUDA_RESERVED_SHARED STV_DEFAULT"
__nv_reservedSMEM_offset_0_alias:
	.zero		0
	.zero		64


//--------------------- .nv.constant0._Z6matmulPfS_S_iii --------------------------
	.section	.nv.constant0._Z6matmulPfS_S_iii,"a",@progbits
	.sectionflags	@""
	.align	4
.nv.constant0._Z6matmulPfS_S_iii:
	.zero		932


//--------------------- SYMBOLS --------------------------

	.type		.nv.reservedSmem.offset0,@object
	.size		.nv.reservedSmem.offset0,0x4
	.type		.nv.reservedSmem.cap,@object
	.size		.nv.reservedSmem.cap,0x4
